//
// Generated by NVIDIA NVVM Compiler
//
// Compiler Build ID: CL-36424714
// Cuda compilation tools, release 13.0, V13.0.88
// Based on NVVM 20.0.0
//

.version 9.0
.target sm_100
.address_size 64

	// .globl	_Z23collatz_hot_path_kernelPmS_P13CollatzResultPjmmm

.visible .entry _Z23collatz_hot_path_kernelPmS_P13CollatzResultPjmmm(
	.param .u64 .ptr .align 1 _Z23collatz_hot_path_kernelPmS_P13CollatzResultPjmmm_param_0,
	.param .u64 .ptr .align 1 _Z23collatz_hot_path_kernelPmS_P13CollatzResultPjmmm_param_1,
	.param .u64 .ptr .align 1 _Z23collatz_hot_path_kernelPmS_P13CollatzResultPjmmm_param_2,
	.param .u64 .ptr .align 1 _Z23collatz_hot_path_kernelPmS_P13CollatzResultPjmmm_param_3,
	.param .u64 _Z23collatz_hot_path_kernelPmS_P13CollatzResultPjmmm_param_4,
	.param .u64 _Z23collatz_hot_path_kernelPmS_P13CollatzResultPjmmm_param_5,
	.param .u64 _Z23collatz_hot_path_kernelPmS_P13CollatzResultPjmmm_param_6
)
{
	.reg .pred 	%p<26>;
	.reg .b16 	%rs<5>;
	.reg .b32 	%r<16>;
	.reg .b64 	%rd<74>;

	ld.param.u64 	%rd25, [_Z23collatz_hot_path_kernelPmS_P13CollatzResultPjmmm_param_0];
	ld.param.u64 	%rd26, [_Z23collatz_hot_path_kernelPmS_P13CollatzResultPjmmm_param_1];
	ld.param.u64 	%rd30, [_Z23collatz_hot_path_kernelPmS_P13CollatzResultPjmmm_param_2];
	ld.param.u64 	%rd27, [_Z23collatz_hot_path_kernelPmS_P13CollatzResultPjmmm_param_3];
	ld.param.u64 	%rd28, [_Z23collatz_hot_path_kernelPmS_P13CollatzResultPjmmm_param_4];
	ld.param.u64 	%rd29, [_Z23collatz_hot_path_kernelPmS_P13CollatzResultPjmmm_param_5];
	ld.param.u64 	%rd31, [_Z23collatz_hot_path_kernelPmS_P13CollatzResultPjmmm_param_6];
	cvta.to.global.u64 	%rd1, %rd30;
	mov.u32 	%r5, %ctaid.x;
	mov.u32 	%r6, %ntid.x;
	mov.u32 	%r7, %tid.x;
	mad.lo.s32 	%r8, %r5, %r6, %r7;
	cvt.u64.u32 	%rd2, %r8;
	setp.le.u64 	%p3, %rd31, %rd2;
	@%p3 bra 	$L__BB0_21;
	cvta.to.global.u64 	%rd3, %rd25;
	cvta.to.global.u64 	%rd33, %rd26;
	shl.b64 	%rd34, %rd2, 3;
	add.s64 	%rd35, %rd33, %rd34;
	ld.global.u64 	%rd9, [%rd35];
	setp.eq.s64 	%p4, %rd29, 0;
	mov.b64 	%rd7, 0;
	@%p4 bra 	$L__BB0_20;
	add.s64 	%rd38, %rd3, %rd34;
	ld.global.u64 	%rd8, [%rd38];
	cvta.to.global.u64 	%rd6, %rd27;
	mov.b64 	%rd7, 0;
	mov.u64 	%rd10, %rd8;
	mov.u64 	%rd11, %rd9;
$L__BB0_3:
	setp.ne.s64 	%p5, %rd11, 0;
	setp.ge.u64 	%p6, %rd10, %rd28;
	or.pred  	%p7, %p5, %p6;
	@%p7 bra 	$L__BB0_6;
	shl.b64 	%rd39, %rd10, 2;
	add.s64 	%rd40, %rd6, %rd39;
	ld.global.u32 	%r1, [%rd40];
	setp.eq.s32 	%p8, %r1, -1;
	@%p8 bra 	$L__BB0_6;
	cvt.u64.u32 	%rd41, %r1;
	add.s64 	%rd42, %rd7, %rd41;
	mad.lo.s64 	%rd43, %rd2, 24, %rd1;
	st.global.u64 	[%rd43], %rd42;
	st.global.u64 	[%rd43+8], %rd9;
	mov.b16 	%rs1, 0;
	st.global.u8 	[%rd43+16], %rs1;
	bra.uni 	$L__BB0_21;
$L__BB0_6:
	setp.ne.s64 	%p9, %rd11, 0;
	setp.ne.s64 	%p10, %rd10, 1;
	or.pred  	%p11, %p9, %p10;
	@%p11 bra 	$L__BB0_8;
	mad.lo.s64 	%rd63, %rd2, 24, %rd1;
	st.global.u64 	[%rd63], %rd7;
	st.global.u64 	[%rd63+8], %rd9;
	mov.b16 	%rs3, 0;
	st.global.u8 	[%rd63+16], %rs3;
	bra.uni 	$L__BB0_21;
$L__BB0_8:
	setp.eq.s64 	%p12, %rd10, 0;
	@%p12 bra 	$L__BB0_10;
	neg.s64 	%rd44, %rd10;
	and.b64  	%rd45, %rd10, %rd44;
	clz.b64 	%r9, %rd45;
	sub.s32 	%r15, 63, %r9;
	bra.uni 	$L__BB0_11;
$L__BB0_10:
	neg.s64 	%rd46, %rd11;
	and.b64  	%rd47, %rd11, %rd46;
	clz.b64 	%r10, %rd47;
	xor.b32  	%r15, %r10, 127;
$L__BB0_11:
	setp.lt.s32 	%p13, %r15, 64;
	@%p13 bra 	$L__BB0_13;
	add.s32 	%r14, %r15, -64;
	shr.u64 	%rd70, %rd11, %r14;
	mov.b64 	%rd71, 0;
	bra.uni 	$L__BB0_14;
$L__BB0_13:
	and.b32  	%r11, %r15, 63;
	shr.u64 	%rd48, %rd10, %r11;
	shl.b64 	%rd49, %rd11, 1;
	not.b32 	%r12, %r15;
	and.b32  	%r13, %r12, 63;
	shl.b64 	%rd50, %rd49, %r13;
	or.b64  	%rd70, %rd50, %rd48;
	shr.u64 	%rd71, %rd11, %r15;
$L__BB0_14:
	cvt.s64.s32 	%rd52, %r15;
	add.s64 	%rd17, %rd7, %rd52;
	setp.gt.u64 	%p14, %rd71, 6148914691236517205;
	@%p14 bra 	$L__BB0_16;
	setp.ne.s64 	%p15, %rd71, 6148914691236517205;
	setp.lt.u64 	%p16, %rd70, -6148914691236517205;
	or.pred  	%p17, %p15, %p16;
	@%p17 bra 	$L__BB0_17;
$L__BB0_16:
	mad.lo.s64 	%rd62, %rd2, 24, %rd1;
	st.global.u64 	[%rd62], %rd17;
	st.global.u64 	[%rd62+8], %rd9;
	mov.b16 	%rs2, 2;
	st.global.u8 	[%rd62+16], %rs2;
	bra.uni 	$L__BB0_21;
$L__BB0_17:
	shl.b64 	%rd53, %rd70, 1;
	shl.b64 	%rd54, %rd71, 1;
	shr.u64 	%rd55, %rd70, 63;
	add.s64 	%rd56, %rd53, %rd70;
	setp.lt.u64 	%p19, %rd56, %rd53;
	selp.u64 	%rd57, 1, 0, %p19;
	add.s64 	%rd10, %rd56, 1;
	setp.eq.s64 	%p20, %rd10, 0;
	selp.u64 	%rd58, 1, 0, %p20;
	add.s64 	%rd59, %rd71, %rd55;
	add.s64 	%rd60, %rd59, %rd54;
	add.s64 	%rd61, %rd60, %rd57;
	add.s64 	%rd11, %rd61, %rd58;
	add.s64 	%rd7, %rd17, 1;
	setp.gt.u64 	%p21, %rd11, %rd9;
	mov.pred 	%p25, 0;
	@%p21 bra 	$L__BB0_19;
	setp.ne.s64 	%p22, %rd11, %rd9;
	setp.le.u64 	%p23, %rd10, %rd8;
	or.pred  	%p25, %p22, %p23;
$L__BB0_19:
	selp.b64 	%rd9, %rd9, %rd11, %p25;
	selp.b64 	%rd8, %rd8, %rd10, %p25;
	setp.lt.u64 	%p24, %rd7, %rd29;
	@%p24 bra 	$L__BB0_3;
$L__BB0_20:
	mad.lo.s64 	%rd64, %rd2, 24, %rd1;
	st.global.u64 	[%rd64], %rd7;
	st.global.u64 	[%rd64+8], %rd9;
	mov.b16 	%rs4, 1;
	st.global.u8 	[%rd64+16], %rs4;
$L__BB0_21:
	ret;

}


// ===== COMPILED SASS (sm_100) =====

	.target	sm_100

	.elftype	@"ET_EXEC"


//--------------------- .note.nv.tkinfo           --------------------------
	.section	.note.nv.tkinfo,"",@"SHT_NOTE"
	.sectionflags	@"SHF_NOTE_NV_TKINFO"
	.tkinfo
        /*0018*/ 	.word	0x00000002
        /*0030*/ 	.string	""
        /*0030*/ 	.string	"ptxas"
        /*0030*/ 	.string	"Cuda compilation tools, release 13.0, V13.0.88"
        /*0030*/ 	.string	"Build cuda_13.0.r13.0/compiler.36424714_0"
        /*0030*/ 	.string	"-arch sm_100 -m 64 "



//--------------------- .note.nv.cuinfo           --------------------------
	.section	.note.nv.cuinfo,"",@"SHT_NOTE"
	.sectionflags	@"SHF_NOTE_NV_CUINFO"
        /*0018*/ 	.short	0x0002
        /*001a*/ 	.short	0x0064
        /*001c*/ 	.short	0x0082
	.zero		2


//--------------------- .nv.info                  --------------------------
	.section	.nv.info,"",@"SHT_CUDA_INFO"
	.align	4


	//----- nvinfo : EIATTR_REGCOUNT
	.align		4
        /*0000*/ 	.byte	0x04, 0x2f
        /*0002*/ 	.short	(.L_1 - .L_0)
	.align		4
.L_0:
        /*0004*/ 	.word	index@(_Z23collatz_hot_path_kernelPmS_P13CollatzResultPjmmm)
        /*0008*/ 	.word	0x00000015


	//----- nvinfo : EIATTR_FRAME_SIZE
	.align		4
.L_1:
        /*000c*/ 	.byte	0x04, 0x11
        /*000e*/ 	.short	(.L_3 - .L_2)
	.align		4
.L_2:
        /*0010*/ 	.word	index@(_Z23collatz_hot_path_kernelPmS_P13CollatzResultPjmmm)
        /*0014*/ 	.word	0x00000000


	//----- nvinfo : EIATTR_MIN_STACK_SIZE
	.align		4
.L_3:
        /*0018*/ 	.byte	0x04, 0x12
        /*001a*/ 	.short	(.L_5 - .L_4)
	.align		4
.L_4:
        /*001c*/ 	.word	index@(_Z23collatz_hot_path_kernelPmS_P13CollatzResultPjmmm)
        /*0020*/ 	.word	0x00000000
.L_5:


//--------------------- .nv.compat                --------------------------
	.section	.nv.compat,"",@"SHT_CUDA_COMPAT_INFO"
	.align	4
        /*0000*/ 	.byte	0x02, 0x09, 0x00, 0x00, 0x02, 0x02, 0x01, 0x00, 0x02, 0x05, 0x05, 0x00, 0x03, 0x07, 0x01, 0x01
        /*0010*/ 	.byte	0x02, 0x03, 0x00, 0x00, 0x02, 0x06, 0x01, 0x00, 0x04, 0x0b, 0x08, 0x00, 0x09, 0x00, 0x00, 0x00
        /*0020*/ 	.byte	0x00, 0x00, 0x00, 0x00


//--------------------- .nv.info._Z23collatz_hot_path_kernelPmS_P13CollatzResultPjmmm --------------------------
	.section	.nv.info._Z23collatz_hot_path_kernelPmS_P13CollatzResultPjmmm,"",@"SHT_CUDA_INFO"
	.sectionflags	@""
	.align	4


	//----- nvinfo : EIATTR_CUDA_API_VERSION
	.align		4
        /*0000*/ 	.byte	0x04, 0x37
        /*0002*/ 	.short	(.L_7 - .L_6)
.L_6:
        /*0004*/ 	.word	0x00000082


	//----- nvinfo : EIATTR_KPARAM_INFO
	.align		4
.L_7:
        /*0008*/ 	.byte	0x04, 0x17
        /*000a*/ 	.short	(.L_9 - .L_8)
.L_8:
        /*000c*/ 	.word	0x00000000
        /*0010*/ 	.short	0x0006
        /*0012*/ 	.short	0x0030
        /*0014*/ 	.byte	0x00, 0xf0, 0x21, 0x00


	//----- nvinfo : EIATTR_KPARAM_INFO
	.align		4
.L_9:
        /*0018*/ 	.byte	0x04, 0x17
        /*001a*/ 	.short	(.L_11 - .L_10)
.L_10:
        /*001c*/ 	.word	0x00000000
        /*0020*/ 	.short	0x0005
        /*0022*/ 	.short	0x0028
        /*0024*/ 	.byte	0x00, 0xf0, 0x21, 0x00


	//----- nvinfo : EIATTR_KPARAM_INFO
	.align		4
.L_11:
        /*0028*/ 	.byte	0x04, 0x17
        /*002a*/ 	.short	(.L_13 - .L_12)
.L_12:
        /*002c*/ 	.word	0x00000000
        /*0030*/ 	.short	0x0004
        /*0032*/ 	.short	0x0020
        /*0034*/ 	.byte	0x00, 0xf0, 0x21, 0x00


	//----- nvinfo : EIATTR_KPARAM_INFO
	.align		4
.L_13:
        /*0038*/ 	.byte	0x04, 0x17
        /*003a*/ 	.short	(.L_15 - .L_14)
.L_14:
        /*003c*/ 	.word	0x00000000
        /*0040*/ 	.short	0x0003
        /*0042*/ 	.short	0x0018
        /*0044*/ 	.byte	0x00, 0xf5, 0x21, 0x00


	//----- nvinfo : EIATTR_KPARAM_INFO
	.align		4
.L_15:
        /*0048*/ 	.byte	0x04, 0x17
        /*004a*/ 	.short	(.L_17 - .L_16)
.L_16:
        /*004c*/ 	.word	0x00000000
        /*0050*/ 	.short	0x0002
        /*0052*/ 	.short	0x0010
        /*0054*/ 	.byte	0x00, 0xf5, 0x21, 0x00


	//----- nvinfo : EIATTR_KPARAM_INFO
	.align		4
.L_17:
        /*0058*/ 	.byte	0x04, 0x17
        /*005a*/ 	.short	(.L_19 - .L_18)
.L_18:
        /*005c*/ 	.word	0x00000000
        /*0060*/ 	.short	0x0001
        /*0062*/ 	.short	0x0008
        /*0064*/ 	.byte	0x00, 0xf5, 0x21, 0x00


	//----- nvinfo : EIATTR_KPARAM_INFO
	.align		4
.L_19:
        /*0068*/ 	.byte	0x04, 0x17
        /*006a*/ 	.short	(.L_21 - .L_20)
.L_20:
        /*006c*/ 	.word	0x00000000
        /*0070*/ 	.short	0x0000
        /*0072*/ 	.short	0x0000
        /*0074*/ 	.byte	0x00, 0xf5, 0x21, 0x00


	//----- nvinfo : EIATTR_SPARSE_MMA_MASK
	.align		4
.L_21:
        /*0078*/ 	.byte	0x03, 0x50
        /*007a*/ 	.short	0x0000


	//----- nvinfo : EIATTR_MAXREG_COUNT
	.align		4
        /*007c*/ 	.byte	0x03, 0x1b
        /*007e*/ 	.short	0x00ff


	//----- nvinfo : EIATTR_MERCURY_ISA_VERSION
	.align		4
        /*0080*/ 	.byte	0x03, 0x5f
        /*0082*/ 	.short	0x0101


	//----- nvinfo : EIATTR_VRC_CTA_INIT_COUNT
	.align		4
        /*0084*/ 	.byte	0x02, 0x4a
	.zero		1
	.zero		1


	//----- nvinfo : EIATTR_EXIT_INSTR_OFFSETS
	.align		4
        /*0088*/ 	.byte	0x04, 0x1c
        /*008a*/ 	.short	(.L_23 - .L_22)


	//   ....[0]....
.L_22:
        /*008c*/ 	.word	0x00000080


	//   ....[1]....
        /*0090*/ 	.word	0x00000960


	//   ....[2]....
        /*0094*/ 	.word	0x000009f0


	//   ....[3]....
        /*0098*/ 	.word	0x00000a70


	//   ....[4]....
        /*009c*/ 	.word	0x00000b10


	//----- nvinfo : EIATTR_CRS_STACK_SIZE
	.align		4
.L_23:
        /*00a0*/ 	.byte	0x04, 0x1e
        /*00a2*/ 	.short	(.L_25 - .L_24)
.L_24:
        /*00a4*/ 	.word	0x00000000


	//----- nvinfo : EIATTR_CBANK_PARAM_SIZE
	.align		4
.L_25:
        /*00a8*/ 	.byte	0x03, 0x19
        /*00aa*/ 	.short	0x0038


	//----- nvinfo : EIATTR_PARAM_CBANK
	.align		4
        /*00ac*/ 	.byte	0x04, 0x0a
        /*00ae*/ 	.short	(.L_27 - .L_26)
	.align		4
.L_26:
        /*00b0*/ 	.word	index@(.nv.constant0._Z23collatz_hot_path_kernelPmS_P13CollatzResultPjmmm)
        /*00b4*/ 	.short	0x0380
        /*00b6*/ 	.short	0x0038


	//----- nvinfo : EIATTR_SW_WAR
	.align		4
.L_27:
        /*00b8*/ 	.byte	0x04, 0x36
        /*00ba*/ 	.short	(.L_29 - .L_28)
.L_28:
        /*00bc*/ 	.word	0x00000008
.L_29:


//--------------------- .nv.callgraph             --------------------------
	.section	.nv.callgraph,"",@"SHT_CUDA_CALLGRAPH"
	.align	4
	.sectionentsize	8
	.align		4
        /*0000*/ 	.word	0x00000000
	.align		4
        /*0004*/ 	.word	0xffffffff
	.align		4
        /*0008*/ 	.word	0x00000000
	.align		4
        /*000c*/ 	.word	0xfffffffe
	.align		4
        /*0010*/ 	.word	0x00000000
	.align		4
        /*0014*/ 	.word	0xfffffffd
	.align		4
        /*0018*/ 	.word	0x00000000
	.align		4
        /*001c*/ 	.word	0xfffffffc


//--------------------- .text._Z23collatz_hot_path_kernelPmS_P13CollatzResultPjmmm --------------------------
	.section	.text._Z23collatz_hot_path_kernelPmS_P13CollatzResultPjmmm,"ax",@progbits
	.align	128
        .global         _Z23collatz_hot_path_kernelPmS_P13CollatzResultPjmmm
        .type           _Z23collatz_hot_path_kernelPmS_P13CollatzResultPjmmm,@function
        .size           _Z23collatz_hot_path_kernelPmS_P13CollatzResultPjmmm,(.L_x_14 - _Z23collatz_hot_path_kernelPmS_P13CollatzResultPjmmm)
        .other          _Z23collatz_hot_path_kernelPmS_P13CollatzResultPjmmm,@"STO_CUDA_ENTRY STV_DEFAULT"
_Z23collatz_hot_path_kernelPmS_P13CollatzResultPjmmm:
.text._Z23collatz_hot_path_kernelPmS_P13CollatzResultPjmmm:
[----:B------:R-:W-:Y:S01]  /*0000*/  LDC R1, c[0x0][0x37c] ;  /* 0x0000df00ff017b82 */ /* 0x000fe20000000800 */
[----:B------:R-:W0:Y:S07]  /*0010*/  S2R R3, SR_TID.X ;  /* 0x0000000000037919 */ /* 0x000e2e0000002100 */
[----:B------:R-:W0:Y:S01]  /*0020*/  S2UR UR4, SR_CTAID.X ;  /* 0x00000000000479c3 */ /* 0x000e220000002500 */
[----:B------:R-:W1:Y:S07]  /*0030*/  LDCU.64 UR6, c[0x0][0x3b0] ;  /* 0x00007600ff0677ac */ /* 0x000e6e0008000a00 */
[----:B------:R-:W0:Y:S02]  /*0040*/  LDC R0, c[0x0][0x360] ;  /* 0x0000d800ff007b82 */ /* 0x000e240000000800 */
[----:B0-----:R-:W-:-:S05]  /*0050*/  IMAD R0, R0, UR4, R3 ;  /* 0x0000000400007c24 */ /* 0x001fca000f8e0203 */
[----:B-1----:R-:W-:-:S04]  /*0060*/  ISETP.GE.U32.AND P0, PT, R0, UR6, PT ;  /* 0x0000000600007c0c */ /* 0x002fc8000bf06070 */
[----:B------:R-:W-:-:S13]  /*0070*/  ISETP.GE.U32.AND.EX P0, PT, RZ, UR7, PT, P0 ;  /* 0x00000007ff007c0c */ /* 0x000fda000bf06100 */
[----:B------:R-:W-:Y:S05]  /*0080*/  @P0 EXIT ;  /* 0x000000000000094d */ /* 0x000fea0003800000 */
[----:B------:R-:W0:Y:S01]  /*0090*/  LDCU.64 UR4, c[0x0][0x388] ;  /* 0x00007100ff0477ac */ /* 0x000e220008000a00 */
[----:B------:R-:W-:Y:S01]  /*00a0*/  IMAD.SHL.U32 R6, R0, 0x8, RZ ;  /* 0x0000000800067824 */ /* 0x000fe200078e00ff */
[----:B------:R-:W-:Y:S01]  /*00b0*/  SHF.R.U32.HI R7, RZ, 0x1d, R0 ;  /* 0x0000001dff077819 */ /* 0x000fe20000011600 */
[----:B------:R-:W1:Y:S03]  /*00c0*/  LDCU.64 UR6, c[0x0][0x358] ;  /* 0x00006b00ff0677ac */ /* 0x000e660008000a00 */
[----:B0-----:R-:W-:-:S04]  /*00d0*/  IADD3 R2, P0, PT, R6, UR4, RZ ;  /* 0x0000000406027c10 */ /* 0x001fc8000ff1e0ff */
[----:B------:R-:W-:Y:S01]  /*00e0*/  IADD3.X R3, PT, PT, R7, UR5, RZ, P0, !PT ;  /* 0x0000000507037c10 */ /* 0x000fe200087fe4ff */
[----:B------:R-:W0:Y:S05]  /*00f0*/  LDCU.64 UR4, c[0x0][0x3a8] ;  /* 0x00007500ff0477ac */ /* 0x000e2a0008000a00 */
[----:B-1----:R-:W5:Y:S01]  /*0100*/  LDG.E.64 R2, desc[UR6][R2.64] ;  /* 0x0000000602027981 */ /* 0x002f62000c1e1b00 */
[----:B------:R-:W-:Y:S01]  /*0110*/  BSSY.RECONVERGENT B0, `(.L_x_0) ;  /* 0x000007c000007945 */ /* 0x000fe20003800200 */
[----:B------:R-:W-:Y:S01]  /*0120*/  CS2R R4, SRZ ;  /* 0x0000000000047805 */ /* 0x000fe2000001ff00 */
[----:B0-----:R-:W-:-:S04]  /*0130*/  UISETP.NE.U32.AND UP0, UPT, UR4, URZ, UPT ;  /* 0x000000ff0400728c */ /* 0x001fc8000bf05070 */
[----:B------:R-:W-:-:S09]  /*0140*/  UISETP.NE.AND.EX UP0, UPT, UR5, URZ, UPT, UP0 ;  /* 0x000000ff0500728c */ /* 0x000fd2000bf05300 */
[----:B------:R-:W-:Y:S05]  /*0150*/  BRA.U !UP0, `(.L_x_1) ;  /* 0x0000000508dc7547 */ /* 0x000fea000b800000 */
[----:B------:R-:W0:Y:S01]  /*0160*/  LDCU.64 UR4, c[0x0][0x380] ;  /* 0x00007000ff0477ac */ /* 0x000e220008000a00 */
[----:B------:R-:W1:Y:S01]  /*0170*/  LDCU.64 UR12, c[0x0][0x3a8] ;  /* 0x00007500ff0c77ac */ /* 0x000e620008000a00 */
[----:B------:R-:W2:Y:S01]  /*0180*/  LDCU.64 UR8, c[0x0][0x3a0] ;  /* 0x00007400ff0877ac */ /* 0x000ea20008000a00 */
[----:B------:R-:W3:Y:S01]  /*0190*/  LDCU.64 UR10, c[0x0][0x398] ;  /* 0x00007300ff0a77ac */ /* 0x000ee20008000a00 */
[----:B0-----:R-:W-:-:S04]  /*01a0*/  IADD3 R6, P0, PT, R6, UR4, RZ ;  /* 0x0000000406067c10 */ /* 0x001fc8000ff1e0ff */
[----:B------:R-:W-:-:S06]  /*01b0*/  IADD3.X R7, PT, PT, R7, UR5, RZ, P0, !PT ;  /* 0x0000000507077c10 */ /* 0x000fcc00087fe4ff */
[----:B------:R-:W4:Y:S01]  /*01c0*/  LDG.E.64 R6, desc[UR6][R6.64] ;  /* 0x0000000606067981 */ /* 0x000f22000c1e1b00 */
[----:B------:R-:W-:Y:S01]  /*01d0*/  CS2R R4, SRZ ;  /* 0x0000000000047805 */ /* 0x000fe2000001ff00 */
[----:B-----5:R-:W-:Y:S02]  /*01e0*/  IMAD.MOV.U32 R11, RZ, RZ, R2 ;  /* 0x000000ffff0b7224 */ /* 0x020fe400078e0002 */
[----:B------:R-:W-:Y:S02]  /*01f0*/  IMAD.MOV.U32 R10, RZ, RZ, R3 ;  /* 0x000000ffff0a7224 */ /* 0x000fe400078e0003 */
[----:B----4-:R-:W-:Y:S02]  /*0200*/  IMAD.MOV.U32 R9, RZ, RZ, R6 ;  /* 0x000000ffff097224 */ /* 0x010fe400078e0006 */
[----:B-123--:R-:W-:-:S07]  /*0210*/  IMAD.MOV.U32 R8, RZ, RZ, R7 ;  /* 0x000000ffff087224 */ /* 0x00efce00078e0007 */
.L_x_12:
[----:B------:R-:W-:Y:S01]  /*0220*/  ISETP.GE.U32.AND P1, PT, R9, UR8, PT ;  /* 0x0000000809007c0c */ /* 0x000fe2000bf26070 */
[----:B------:R-:W-:Y:S01]  /*0230*/  BSSY.RECONVERGENT B1, `(.L_x_2) ;  /* 0x000000a000017945 */ /* 0x000fe20003800200 */
[----:B------:R-:W-:Y:S02]  /*0240*/  ISETP.NE.U32.AND P0, PT, R11, RZ, PT ;  /* 0x000000ff0b00720c */ /* 0x000fe40003f05070 */
[----:B------:R-:W-:-:S04]  /*0250*/  ISETP.GE.U32.AND.EX P1, PT, R8, UR9, PT, P1 ;  /* 0x0000000908007c0c */ /* 0x000fc8000bf26110 */
[----:B------:R-:W-:-:S13]  /*0260*/  ISETP.NE.OR.EX P1, PT, R10, RZ, P1, P0 ;  /* 0x000000ff0a00720c */ /* 0x000fda0000f25700 */
[----:B------:R-:W-:Y:S05]  /*0270*/  @P1 BRA `(.L_x_3) ;  /* 0x0000000000141947 */ /* 0x000fea0003800000 */
[----:B------:R-:W-:-:S04]  /*0280*/  LEA R12, P1, R9, UR10, 0x2 ;  /* 0x0000000a090c7c11 */ /* 0x000fc8000f8210ff */
[----:B------:R-:W-:-:S06]  /*0290*/  LEA.HI.X R13, R9, UR11, R8, 0x2, P1 ;  /* 0x0000000b090d7c11 */ /* 0x000fcc00088f1408 */
[----:B------:R-:W2:Y:S02]  /*02a0*/  LDG.E R13, desc[UR6][R12.64] ;  /* 0x000000060c0d7981 */ /* 0x000ea4000c1e1900 */
[----:B--2---:R-:W-:-:S13]  /*02b0*/  ISETP.NE.AND P1, PT, R13, -0x1, PT ;  /* 0xffffffff0d00780c */ /* 0x004fda0003f25270 */
[----:B------:R-:W-:Y:S05]  /*02c0*/  @P1 BRA `(.L_x_4) ;  /* 0x0000000400ec1947 */ /* 0x000fea0003800000 */
.L_x_3:
[----:B------:R-:W-:Y:S05]  /*02d0*/  BSYNC.RECONVERGENT B1 ;  /* 0x0000000000017941 */ /* 0x000fea0003800200 */
.L_x_2:
[----:B------:R-:W-:-:S04]  /*02e0*/  ISETP.NE.U32.AND P1, PT, R9, 0x1, PT ;  /* 0x000000010900780c */ /* 0x000fc80003f25070 */
[----:B------:R-:W-:-:S04]  /*02f0*/  ISETP.NE.AND.EX P1, PT, R8, RZ, PT, P1 ;  /* 0x000000ff0800720c */ /* 0x000fc80003f25310 */
[----:B------:R-:W-:-:S13]  /*0300*/  ISETP.NE.OR.EX P1, PT, R10, RZ, P1, P0 ;  /* 0x000000ff0a00720c */ /* 0x000fda0000f25700 */
[----:B------:R-:W-:Y:S05]  /*0310*/  @!P1 BRA `(.L_x_5) ;  /* 0x0000000400b89947 */ /* 0x000fea0003800000 */
[----:B------:R-:W-:Y:S01]  /*0320*/  ISETP.NE.U32.AND P0, PT, R9, RZ, PT ;  /* 0x000000ff0900720c */ /* 0x000fe20003f05070 */
[----:B------:R-:W-:Y:S03]  /*0330*/  BSSY.RECONVERGENT B1, `(.L_x_6) ;  /* 0x0000018000017945 */ /* 0x000fe60003800200 */
[----:B------:R-:W-:-:S13]  /*0340*/  ISETP.NE.AND.EX P0, PT, R8, RZ, PT, P0 ;  /* 0x000000ff0800720c */ /* 0x000fda0003f05300 */
[----:B------:R-:W-:Y:S05]  /*0350*/  @!P0 BRA `(.L_x_7) ;  /* 0x00000000002c8947 */ /* 0x000fea0003800000 */
[----:B------:R-:W-:-:S05]  /*0360*/  IADD3 R12, P0, PT, RZ, -R9, RZ ;  /* 0x80000009ff0c7210 */ /* 0x000fca0007f1e0ff */
[----:B------:R-:W-:-:S05]  /*0370*/  IMAD.X R13, RZ, RZ, ~R8, P0 ;  /* 0x000000ffff0d7224 */ /* 0x000fca00000e0e08 */
[----:B------:R-:W-:-:S04]  /*0380*/  LOP3.LUT R14, R8, R13, RZ, 0xc0, !PT ;  /* 0x0000000d080e7212 */ /* 0x000fc800078ec0ff */
[----:B------:R-:W-:-:S13]  /*0390*/  ISETP.NE.U32.AND P0, PT, R14, RZ, PT ;  /* 0x000000ff0e00720c */ /* 0x000fda0003f05070 */
[----:B------:R-:W-:-:S04]  /*03a0*/  @!P0 LOP3.LUT R14, R9, R12, RZ, 0xc0, !PT ;  /* 0x0000000c090e8212 */ /* 0x000fc800078ec0ff */
[----:B------:R-:W0:Y:S02]  /*03b0*/  FLO.U32 R12, R14 ;  /* 0x0000000e000c7300 */ /* 0x000e2400000e0000 */
[C---:B0-----:R-:W-:Y:S02]  /*03c0*/  IADD3 R13, PT, PT, -R12.reuse, 0x1f, RZ ;  /* 0x0000001f0c0d7810 */ /* 0x041fe40007ffe1ff */
[----:B------:R-:W-:-:S03]  /*03d0*/  IADD3 R12, PT, PT, -R12, 0x3f, RZ ;  /* 0x0000003f0c0c7810 */ /* 0x000fc60007ffe1ff */
[----:B------:R-:W-:-:S05]  /*03e0*/  @P0 IMAD.MOV R12, RZ, RZ, R13 ;  /* 0x000000ffff0c0224 */ /* 0x000fca00078e020d */
[----:B------:R-:W-:Y:S01]  /*03f0*/  IADD3 R13, PT, PT, -R12, 0x3f, RZ ;  /* 0x0000003f0c0d7810 */ /* 0x000fe20007ffe1ff */
[----:B------:R-:W-:Y:S06]  /*0400*/  BRA `(.L_x_8) ;  /* 0x0000000000287947 */ /* 0x000fec0003800000 */
.L_x_7:
        /* <DEDUP_REMOVED lines=9> */
[----:B------:R-:W-:-:S07]  /*04a0*/  LOP3.LUT R13, R12, 0x7f, RZ, 0x3c, !PT ;  /* 0x0000007f0c0d7812 */ /* 0x000fce00078e3cff */
.L_x_8:
[----:B------:R-:W-:Y:S05]  /*04b0*/  BSYNC.RECONVERGENT B1 ;  /* 0x0000000000017941 */ /* 0x000fea0003800200 */
.L_x_6:
[----:B------:R-:W-:Y:S01]  /*04c0*/  ISETP.GE.AND P0, PT, R13, 0x40, PT ;  /* 0x000000400d00780c */ /* 0x000fe20003f06270 */
[----:B------:R-:W-:-:S12]  /*04d0*/  BSSY.RECONVERGENT B1, `(.L_x_9) ;  /* 0x0000013000017945 */ /* 0x000fd80003800200 */
[----:B------:R-:W-:Y:S02]  /*04e0*/  @P0 VIADD R15, R13, 0xffffffc0 ;  /* 0xffffffc00d0f0836 */ /* 0x000fe40000000000 */
[----:B------:R-:W-:Y:S02]  /*04f0*/  @P0 IMAD.MOV.U32 R12, RZ, RZ, RZ ;  /* 0x000000ffff0c0224 */ /* 0x000fe400078e00ff */
[----:B------:R-:W-:Y:S01]  /*0500*/  @P0 IMAD.MOV.U32 R16, RZ, RZ, RZ ;  /* 0x000000ffff100224 */ /* 0x000fe200078e00ff */
[-CC-:B------:R-:W-:Y:S02]  /*0510*/  @P0 SHF.R.U64 R18, R11, R15.reuse, R10.reuse ;  /* 0x0000000f0b120219 */ /* 0x180fe4000000120a */
[----:B------:R-:W-:Y:S01]  /*0520*/  @P0 SHF.R.U32.HI R15, RZ, R15, R10 ;  /* 0x0000000fff0f0219 */ /* 0x000fe2000001160a */
[----:B------:R-:W-:Y:S06]  /*0530*/  @P0 BRA `(.L_x_10) ;  /* 0x0000000000300947 */ /* 0x000fec0003800000 */
[----:B------:R-:W-:Y:S01]  /*0540*/  LOP3.LUT R15, R13, 0x3f, RZ, 0xc0, !PT ;  /* 0x0000003f0d0f7812 */ /* 0x000fe200078ec0ff */
[----:B------:R-:W-:Y:S01]  /*0550*/  IMAD.SHL.U32 R17, R11, 0x2, RZ ;  /* 0x000000020b117824 */ /* 0x000fe200078e00ff */
[----:B------:R-:W-:Y:S02]  /*0560*/  LOP3.LUT R12, R13, 0x3f, RZ, 0xc, !PT ;  /* 0x0000003f0d0c7812 */ /* 0x000fe400078e0cff */
[----:B------:R-:W-:Y:S02]  /*0570*/  SHF.L.U64.HI R14, R11, 0x1, R10 ;  /* 0x000000010b0e7819 */ /* 0x000fe4000001020a */
[----:B------:R-:W-:Y:S02]  /*0580*/  SHF.R.U64 R16, R9, R15, R8 ;  /* 0x0000000f09107219 */ /* 0x000fe40000001208 */
[CC--:B------:R-:W-:Y:S02]  /*0590*/  SHF.L.U32 R9, R17.reuse, R12.reuse, RZ ;  /* 0x0000000c11097219 */ /* 0x0c0fe400000006ff */
[----:B------:R-:W-:-:S02]  /*05a0*/  SHF.L.U64.HI R14, R17, R12, R14 ;  /* 0x0000000c110e7219 */ /* 0x000fc4000001020e */
[----:B------:R-:W-:Y:S02]  /*05b0*/  SHF.R.U32.HI R15, RZ, R15, R8 ;  /* 0x0000000fff0f7219 */ /* 0x000fe40000011608 */
[----:B------:R-:W-:Y:S02]  /*05c0*/  LOP3.LUT R18, R9, R16, RZ, 0xfc, !PT ;  /* 0x0000001009127212 */ /* 0x000fe400078efcff */
[--C-:B------:R-:W-:Y:S02]  /*05d0*/  SHF.R.U64 R12, R11, R13, R10.reuse ;  /* 0x0000000d0b0c7219 */ /* 0x100fe4000000120a */
[----:B------:R-:W-:Y:S02]  /*05e0*/  LOP3.LUT R15, R14, R15, RZ, 0xfc, !PT ;  /* 0x0000000f0e0f7212 */ /* 0x000fe400078efcff */
[----:B------:R-:W-:-:S07]  /*05f0*/  SHF.R.U32.HI R16, RZ, R13, R10 ;  /* 0x0000000dff107219 */ /* 0x000fce000001160a */
.L_x_10:
[----:B------:R-:W-:Y:S05]  /*0600*/  BSYNC.RECONVERGENT B1 ;  /* 0x0000000000017941 */ /* 0x000fea0003800200 */
.L_x_9:
[----:B------:R-:W-:Y:S02]  /*0610*/  ISETP.GE.U32.AND P0, PT, R18, -0x55555555, PT ;  /* 0xaaaaaaab1200780c */ /* 0x000fe40003f06070 */
[C---:B------:R-:W-:Y:S02]  /*0620*/  ISETP.NE.U32.AND P2, PT, R12.reuse, 0x55555555, PT ;  /* 0x555555550c00780c */ /* 0x040fe40003f45070 */
[----:B------:R-:W-:Y:S02]  /*0630*/  ISETP.GT.U32.AND P1, PT, R12, 0x55555555, PT ;  /* 0x555555550c00780c */ /* 0x000fe40003f24070 */
[----:B------:R-:W-:Y:S02]  /*0640*/  ISETP.GE.U32.AND.EX P0, PT, R15, -0x55555556, PT, P0 ;  /* 0xaaaaaaaa0f00780c */ /* 0x000fe40003f06100 */
[C---:B------:R-:W-:Y:S02]  /*0650*/  ISETP.GT.U32.AND.EX P1, PT, R16.reuse, 0x55555555, PT, P1 ;  /* 0x555555551000780c */ /* 0x040fe40003f24110 */
[----:B------:R-:W-:-:S02]  /*0660*/  ISETP.NE.OR.EX P0, PT, R16, 0x55555555, !P0, P2 ;  /* 0x555555551000780c */ /* 0x000fc40004705720 */
[C---:B------:R-:W-:Y:S02]  /*0670*/  IADD3 R4, P2, PT, R13.reuse, R4, RZ ;  /* 0x000000040d047210 */ /* 0x040fe40007f5e0ff */
[----:B------:R-:W-:Y:S02]  /*0680*/  PLOP3.LUT P0, PT, P1, P0, PT, 0xf2, 0x2f ;  /* 0x00000000002f781c */ /* 0x000fe40000f01e72 */
[----:B------:R-:W-:-:S11]  /*0690*/  LEA.HI.X.SX32 R5, R13, R5, 0x1, P2 ;  /* 0x000000050d057211 */ /* 0x000fd600010f0eff */
[----:B------:R-:W-:Y:S05]  /*06a0*/  @P0 BRA `(.L_x_11) ;  /* 0x0000000000b00947 */ /* 0x000fea0003800000 */
[C---:B------:R-:W-:Y:S01]  /*06b0*/  IMAD.SHL.U32 R11, R18.reuse, 0x2, RZ ;  /* 0x00000002120b7824 */ /* 0x040fe200078e00ff */
[----:B------:R-:W-:-:S04]  /*06c0*/  SHF.L.U64.HI R13, R18, 0x1, R15 ;  /* 0x00000001120d7819 */ /* 0x000fc8000001020f */
[----:B------:R-:W-:-:S04]  /*06d0*/  IADD3 R8, P0, PT, R18, R11, RZ ;  /* 0x0000000b12087210 */ /* 0x000fc80007f1e0ff */
[C---:B------:R-:W-:Y:S01]  /*06e0*/  IADD3 R9, P2, PT, R8.reuse, 0x1, RZ ;  /* 0x0000000108097810 */ /* 0x040fe20007f5e0ff */
[----:B------:R-:W-:Y:S01]  /*06f0*/  IMAD.X R10, R15, 0x1, R13, P0 ;  /* 0x000000010f0a7824 */ /* 0x000fe200000e060d */
[----:B------:R-:W-:Y:S02]  /*0700*/  ISETP.GE.U32.AND P0, PT, R8, R11, PT ;  /* 0x0000000b0800720c */ /* 0x000fe40003f06070 */
[----:B------:R-:W-:Y:S01]  /*0710*/  ISETP.NE.U32.AND P1, PT, R9, RZ, PT ;  /* 0x000000ff0900720c */ /* 0x000fe20003f25070 */
[----:B------:R-:W-:Y:S01]  /*0720*/  IMAD.X R8, RZ, RZ, R10, P2 ;  /* 0x000000ffff087224 */ /* 0x000fe200010e060a */
[----:B------:R-:W-:Y:S02]  /*0730*/  LEA.HI R11, P2, R15, R12, RZ, 0x1 ;  /* 0x0000000c0f0b7211 */ /* 0x000fe400078508ff */
[----:B------:R-:W-:Y:S02]  /*0740*/  ISETP.GE.U32.AND.EX P0, PT, R10, R13, PT, P0 ;  /* 0x0000000d0a00720c */ /* 0x000fe40003f06100 */
[----:B------:R-:W-:Y:S01]  /*0750*/  ISETP.NE.AND.EX P1, PT, R8, RZ, PT, P1 ;  /* 0x000000ff0800720c */ /* 0x000fe20003f25310 */
[----:B------:R-:W-:Y:S01]  /*0760*/  IMAD.X R13, RZ, RZ, R16, P2 ;  /* 0x000000ffff0d7224 */ /* 0x000fe200010e0610 */
[----:B------:R-:W-:-:S02]  /*0770*/  LEA R11, P3, R12, R11, 0x1 ;  /* 0x0000000b0c0b7211 */ /* 0x000fc400078608ff */
[----:B------:R-:W-:Y:S02]  /*0780*/  SEL R15, RZ, 0x1, P0 ;  /* 0x00000001ff0f7807 */ /* 0x000fe40000000000 */
[----:B------:R-:W-:Y:S02]  /*0790*/  SEL R14, RZ, 0x1, P1 ;  /* 0x00000001ff0e7807 */ /* 0x000fe40000800000 */
[----:B------:R-:W-:Y:S02]  /*07a0*/  LEA.HI.X R10, R12, R13, R16, 0x1, P3 ;  /* 0x0000000d0c0a7211 */ /* 0x000fe400018f0c10 */
[----:B------:R-:W-:Y:S02]  /*07b0*/  IADD3 R11, P0, P1, R14, R11, R15 ;  /* 0x0000000b0e0b7210 */ /* 0x000fe4000791e00f */
[----:B------:R-:W-:Y:S02]  /*07c0*/  IADD3 R4, P2, PT, R4, 0x1, RZ ;  /* 0x0000000104047810 */ /* 0x000fe40007f5e0ff */
[----:B------:R-:W-:-:S02]  /*07d0*/  IADD3.X R10, PT, PT, RZ, R10, RZ, P0, P1 ;  /* 0x0000000aff0a7210 */ /* 0x000fc400007e24ff */
[----:B------:R-:W-:Y:S01]  /*07e0*/  ISETP.GT.U32.AND P0, PT, R11, R2, PT ;  /* 0x000000020b00720c */ /* 0x000fe20003f04070 */
[----:B------:R-:W-:Y:S01]  /*07f0*/  IMAD.X R5, RZ, RZ, R5, P2 ;  /* 0x000000ffff057224 */ /* 0x000fe200010e0605 */
[----:B------:R-:W-:Y:S02]  /*0800*/  ISETP.GE.U32.AND P4, PT, R4, UR12, PT ;  /* 0x0000000c04007c0c */ /* 0x000fe4000bf86070 */
[----:B------:R-:W-:Y:S02]  /*0810*/  ISETP.GT.U32.AND.EX P0, PT, R10, R3, PT, P0 ;  /* 0x000000030a00720c */ /* 0x000fe40003f04100 */
[----:B------:R-:W-:-:S11]  /*0820*/  PLOP3.LUT P3, PT, PT, PT, PT, 0x8, 0x80 ;  /* 0x000000000080781c */ /* 0x000fd60003f6e170 */
[----:B------:R-:W-:Y:S02]  /*0830*/  @!P0 ISETP.GT.U32.AND P1, PT, R9, R6, PT ;  /* 0x000000060900820c */ /* 0x000fe40003f24070 */
[----:B------:R-:W-:Y:S02]  /*0840*/  @!P0 ISETP.NE.U32.AND P2, PT, R11, R2, PT ;  /* 0x000000020b00820c */ /* 0x000fe40003f45070 */
[----:B------:R-:W-:-:S04]  /*0850*/  @!P0 ISETP.GT.U32.AND.EX P1, PT, R8, R7, PT, P1 ;  /* 0x000000070800820c */ /* 0x000fc80003f24110 */
[----:B------:R-:W-:Y:S02]  /*0860*/  @!P0 ISETP.NE.OR.EX P3, PT, R10, R3, !P1, P2 ;  /* 0x000000030a00820c */ /* 0x000fe40004f65720 */
[----:B------:R-:W-:Y:S02]  /*0870*/  ISETP.GE.U32.AND.EX P0, PT, R5, UR13, PT, P4 ;  /* 0x0000000d05007c0c */ /* 0x000fe4000bf06140 */
[----:B------:R-:W-:Y:S02]  /*0880*/  SEL R2, R2, R11, P3 ;  /* 0x0000000b02027207 */ /* 0x000fe40001800000 */
[----:B------:R-:W-:Y:S02]  /*0890*/  SEL R3, R3, R10, P3 ;  /* 0x0000000a03037207 */ /* 0x000fe40001800000 */
[----:B------:R-:W-:Y:S02]  /*08a0*/  SEL R6, R6, R9, P3 ;  /* 0x0000000906067207 */ /* 0x000fe40001800000 */
[----:B------:R-:W-:-:S05]  /*08b0*/  SEL R7, R7, R8, P3 ;  /* 0x0000000807077207 */ /* 0x000fca0001800000 */
[----:B------:R-:W-:Y:S05]  /*08c0*/  @!P0 BRA `(.L_x_12) ;  /* 0xfffffff800548947 */ /* 0x000fea000383ffff */
.L_x_1:
[----:B------:R-:W-:Y:S05]  /*08d0*/  BSYNC.RECONVERGENT B0 ;  /* 0x0000000000007941 */ /* 0x000fea0003800200 */
.L_x_0:
[----:B------:R-:W0:Y:S01]  /*08e0*/  LDC.64 R6, c[0x0][0x390] ;  /* 0x0000e400ff067b82 */ /* 0x000e220000000a00 */
[----:B------:R-:W-:Y:S01]  /*08f0*/  UMOV UR4, URZ ;  /* 0x000000ff00047c82 */ /* 0x000fe20008000000 */
[----:B0-----:R-:W-:-:S04]  /*0900*/  IMAD.WIDE.U32 R6, R0, 0x18, R6 ;  /* 0x0000001800067825 */ /* 0x001fc800078e0006 */
[----:B------:R-:W-:Y:S02]  /*0910*/  IMAD.MOV.U32 R0, RZ, RZ, 0x1 ;  /* 0x00000001ff007424 */ /* 0x000fe400078e00ff */
[----:B------:R-:W-:-:S05]  /*0920*/  VIADD R7, R7, UR4 ;  /* 0x0000000407077c36 */ /* 0x000fca0008000000 */
[----:B------:R-:W-:Y:S04]  /*0930*/  STG.E.64 desc[UR6][R6.64], R4 ;  /* 0x0000000406007986 */ /* 0x000fe8000c101b06 */
[----:B-----5:R-:W-:Y:S04]  /*0940*/  STG.E.64 desc[UR6][R6.64+0x8], R2 ;  /* 0x0000080206007986 */ /* 0x020fe8000c101b06 */
[----:B------:R-:W-:Y:S01]  /*0950*/  STG.E.U8 desc[UR6][R6.64+0x10], R0 ;  /* 0x0000100006007986 */ /* 0x000fe2000c101106 */
[----:B------:R-:W-:Y:S05]  /*0960*/  EXIT ;  /* 0x000000000000794d */ /* 0x000fea0003800000 */
.L_x_11:
[----:B------:R-:W0:Y:S01]  /*0970*/  LDC.64 R6, c[0x0][0x390] ;  /* 0x0000e400ff067b82 */ /* 0x000e220000000a00 */
[----:B------:R-:W-:Y:S01]  /*0980*/  UMOV UR4, URZ ;  /* 0x000000ff00047c82 */ /* 0x000fe20008000000 */
[----:B0-----:R-:W-:-:S04]  /*0990*/  IMAD.WIDE.U32 R6, R0, 0x18, R6 ;  /* 0x0000001800067825 */ /* 0x001fc800078e0006 */
[----:B------:R-:W-:Y:S02]  /*09a0*/  IMAD.MOV.U32 R0, RZ, RZ, 0x2 ;  /* 0x00000002ff007424 */ /* 0x000fe400078e00ff */
[----:B------:R-:W-:-:S05]  /*09b0*/  VIADD R7, R7, UR4 ;  /* 0x0000000407077c36 */ /* 0x000fca0008000000 */
[----:B------:R-:W-:Y:S04]  /*09c0*/  STG.E.64 desc[UR6][R6.64], R4 ;  /* 0x0000000406007986 */ /* 0x000fe8000c101b06 */
[----:B------:R-:W-:Y:S04]  /*09d0*/  STG.E.64 desc[UR6][R6.64+0x8], R2 ;  /* 0x0000080206007986 */ /* 0x000fe8000c101b06 */
[----:B------:R-:W-:Y:S01]  /*09e0*/  STG.E.U8 desc[UR6][R6.64+0x10], R0 ;  /* 0x0000100006007986 */ /* 0x000fe2000c101106 */
[----:B------:R-:W-:Y:S05]  /*09f0*/  EXIT ;  /* 0x000000000000794d */ /* 0x000fea0003800000 */
.L_x_5:
[----:B------:R-:W0:Y:S01]  /*0a00*/  LDC.64 R6, c[0x0][0x390] ;  /* 0x0000e400ff067b82 */ /* 0x000e220000000a00 */
[----:B------:R-:W-:Y:S01]  /*0a10*/  UMOV UR4, URZ ;  /* 0x000000ff00047c82 */ /* 0x000fe20008000000 */
[----:B0-----:R-:W-:-:S04]  /*0a20*/  IMAD.WIDE.U32 R6, R0, 0x18, R6 ;  /* 0x0000001800067825 */ /* 0x001fc800078e0006 */
[----:B------:R-:W-:-:S05]  /*0a30*/  VIADD R7, R7, UR4 ;  /* 0x0000000407077c36 */ /* 0x000fca0008000000 */
[----:B------:R-:W-:Y:S04]  /*0a40*/  STG.E.64 desc[UR6][R6.64], R4 ;  /* 0x0000000406007986 */ /* 0x000fe8000c101b06 */
[----:B------:R-:W-:Y:S04]  /*0a50*/  STG.E.64 desc[UR6][R6.64+0x8], R2 ;  /* 0x0000080206007986 */ /* 0x000fe8000c101b06 */
[----:B------:R-:W-:Y:S01]  /*0a60*/  STG.E.U8 desc[UR6][R6.64+0x10], RZ ;  /* 0x000010ff06007986 */ /* 0x000fe2000c101106 */
[----:B------:R-:W-:Y:S05]  /*0a70*/  EXIT ;  /* 0x000000000000794d */ /* 0x000fea0003800000 */
.L_x_4:
[----:B------:R-:W0:Y:S01]  /*0a80*/  LDC.64 R6, c[0x0][0x390] ;  /* 0x0000e400ff067b82 */ /* 0x000e220000000a00 */
[----:B------:R-:W-:Y:S01]  /*0a90*/  IADD3 R4, P0, PT, R13, R4, RZ ;  /* 0x000000040d047210 */ /* 0x000fe20007f1e0ff */
[----:B------:R-:W-:-:S04]  /*0aa0*/  UMOV UR4, URZ ;  /* 0x000000ff00047c82 */ /* 0x000fc80008000000 */
[----:B------:R-:W-:Y:S02]  /*0ab0*/  IMAD.X R5, RZ, RZ, R5, P0 ;  /* 0x000000ffff057224 */ /* 0x000fe400000e0605 */
[----:B0-----:R-:W-:-:S04]  /*0ac0*/  IMAD.WIDE.U32 R6, R0, 0x18, R6 ;  /* 0x0000001800067825 */ /* 0x001fc800078e0006 */
[----:B------:R-:W-:-:S05]  /*0ad0*/  VIADD R7, R7, UR4 ;  /* 0x0000000407077c36 */ /* 0x000fca0008000000 */
[----:B------:R-:W-:Y:S04]  /*0ae0*/  STG.E.64 desc[UR6][R6.64], R4 ;  /* 0x0000000406007986 */ /* 0x000fe8000c101b06 */
[----:B------:R-:W-:Y:S04]  /*0af0*/  STG.E.64 desc[UR6][R6.64+0x8], R2 ;  /* 0x0000080206007986 */ /* 0x000fe8000c101b06 */
[----:B------:R-:W-:Y:S01]  /*0b00*/  STG.E.U8 desc[UR6][R6.64+0x10], RZ ;  /* 0x000010ff06007986 */ /* 0x000fe2000c101106 */
[----:B------:R-:W-:Y:S05]  /*0b10*/  EXIT ;  /* 0x000000000000794d */ /* 0x000fea0003800000 */
.L_x_13:
[----:B------:R-:W-:-:S00]  /*0b20*/  BRA `(.L_x_13) ;  /* 0xfffffffc00fc7947 */ /* 0x000fc0000383ffff */
[----:B------:R-:W-:-:S00]  /*0b30*/  NOP ;  /* 0x0000000000007918 */ /* 0x000fc00000000000 */
        /* <DEDUP_REMOVED lines=12> */
.L_x_14:


//--------------------- .nv.shared.reserved.0     --------------------------
	.section	.nv.shared.reserved.0,"aw",@nobits
	.weak		__nv_reservedSMEM_offset_0_alias
	.size		__nv_reservedSMEM_offset_0_alias, 0, 64
	.other		__nv_reservedSMEM_offset_0_alias,@"STO_CUDA_RESERVED_SHARED STV_DEFAULT"
__nv_reservedSMEM_offset_0_alias:
	.zero		0
	.zero		64


//--------------------- .nv.constant0._Z23collatz_hot_path_kernelPmS_P13CollatzResultPjmmm --------------------------
	.section	.nv.constant0._Z23collatz_hot_path_kernelPmS_P13CollatzResultPjmmm,"a",@progbits
	.sectionflags	@""
	.align	4
.nv.constant0._Z23collatz_hot_path_kernelPmS_P13CollatzResultPjmmm:
	.zero		952


//--------------------- SYMBOLS --------------------------

	.type		.nv.reservedSmem.offset0,@object
	.size		.nv.reservedSmem.offset0,0x4
